//
// Generated by NVIDIA NVVM Compiler
//
// Compiler Build ID: CL-36424714
// Cuda compilation tools, release 13.0, V13.0.88
// Based on NVVM 20.0.0
//

.version 9.0
.target sm_100
.address_size 64

	// .globl	_Z12findMinValuePiS_ii

.visible .entry _Z12findMinValuePiS_ii(
	.param .u64 .ptr .align 1 _Z12findMinValuePiS_ii_param_0,
	.param .u64 .ptr .align 1 _Z12findMinValuePiS_ii_param_1,
	.param .u32 _Z12findMinValuePiS_ii_param_2,
	.param .u32 _Z12findMinValuePiS_ii_param_3
)
{
	.reg .pred 	%p<2>;
	.reg .b32 	%r<10>;
	.reg .b64 	%rd<7>;

	ld.param.u64 	%rd1, [_Z12findMinValuePiS_ii_param_0];
	ld.param.u64 	%rd2, [_Z12findMinValuePiS_ii_param_1];
	ld.param.u32 	%r2, [_Z12findMinValuePiS_ii_param_2];
	ld.param.u32 	%r3, [_Z12findMinValuePiS_ii_param_3];
	mov.u32 	%r4, %ctaid.x;
	mov.u32 	%r5, %ntid.x;
	mov.u32 	%r6, %tid.x;
	mad.lo.s32 	%r1, %r4, %r5, %r6;
	setp.ge.s32 	%p1, %r1, %r3;
	@%p1 bra 	$L__BB0_2;
	cvta.to.global.u64 	%rd3, %rd1;
	cvta.to.global.u64 	%rd4, %rd2;
	add.s32 	%r7, %r2, %r1;
	mul.wide.s32 	%rd5, %r7, 4;
	add.s64 	%rd6, %rd3, %rd5;
	ld.global.u32 	%r8, [%rd6];
	atom.global.min.s32 	%r9, [%rd4], %r8;
$L__BB0_2:
	ret;

}


// ===== COMPILED SASS (sm_100) =====

	.target	sm_100

	.elftype	@"ET_EXEC"


//--------------------- .note.nv.tkinfo           --------------------------
	.section	.note.nv.tkinfo,"",@"SHT_NOTE"
	.sectionflags	@"SHF_NOTE_NV_TKINFO"
	.tkinfo
        /*0018*/ 	.word	0x00000002
        /*0030*/ 	.string	""
        /*0030*/ 	.string	"ptxas"
        /*0030*/ 	.string	"Cuda compilation tools, release 13.0, V13.0.88"
        /*0030*/ 	.string	"Build cuda_13.0.r13.0/compiler.36424714_0"
        /*0030*/ 	.string	"-arch sm_100 -m 64 "



//--------------------- .note.nv.cuinfo           --------------------------
	.section	.note.nv.cuinfo,"",@"SHT_NOTE"
	.sectionflags	@"SHF_NOTE_NV_CUINFO"
        /*0018*/ 	.short	0x0002
        /*001a*/ 	.short	0x0064
        /*001c*/ 	.short	0x0082
	.zero		2


//--------------------- .nv.info                  --------------------------
	.section	.nv.info,"",@"SHT_CUDA_INFO"
	.align	4


	//----- nvinfo : EIATTR_REGCOUNT
	.align		4
        /*0000*/ 	.byte	0x04, 0x2f
        /*0002*/ 	.short	(.L_1 - .L_0)
	.align		4
.L_0:
        /*0004*/ 	.word	index@(_Z12findMinValuePiS_ii)
        /*0008*/ 	.word	0x0000000a


	//----- nvinfo : EIATTR_FRAME_SIZE
	.align		4
.L_1:
        /*000c*/ 	.byte	0x04, 0x11
        /*000e*/ 	.short	(.L_3 - .L_2)
	.align		4
.L_2:
        /*0010*/ 	.word	index@(_Z12findMinValuePiS_ii)
        /*0014*/ 	.word	0x00000000


	//----- nvinfo : EIATTR_MIN_STACK_SIZE
	.align		4
.L_3:
        /*0018*/ 	.byte	0x04, 0x12
        /*001a*/ 	.short	(.L_5 - .L_4)
	.align		4
.L_4:
        /*001c*/ 	.word	index@(_Z12findMinValuePiS_ii)
        /*0020*/ 	.word	0x00000000
.L_5:


//--------------------- .nv.compat                --------------------------
	.section	.nv.compat,"",@"SHT_CUDA_COMPAT_INFO"
	.align	4
        /*0000*/ 	.byte	0x02, 0x09, 0x00, 0x00, 0x02, 0x02, 0x01, 0x00, 0x02, 0x05, 0x05, 0x00, 0x03, 0x07, 0x01, 0x01
        /*0010*/ 	.byte	0x02, 0x03, 0x00, 0x00, 0x02, 0x06, 0x01, 0x00, 0x04, 0x0b, 0x08, 0x00, 0x09, 0x00, 0x00, 0x00
        /*0020*/ 	.byte	0x00, 0x00, 0x00, 0x00


//--------------------- .nv.info._Z12findMinValuePiS_ii --------------------------
	.section	.nv.info._Z12findMinValuePiS_ii,"",@"SHT_CUDA_INFO"
	.sectionflags	@""
	.align	4


	//----- nvinfo : EIATTR_CUDA_API_VERSION
	.align		4
        /*0000*/ 	.byte	0x04, 0x37
        /*0002*/ 	.short	(.L_7 - .L_6)
.L_6:
        /*0004*/ 	.word	0x00000082


	//----- nvinfo : EIATTR_KPARAM_INFO
	.align		4
.L_7:
        /*0008*/ 	.byte	0x04, 0x17
        /*000a*/ 	.short	(.L_9 - .L_8)
.L_8:
        /*000c*/ 	.word	0x00000000
        /*0010*/ 	.short	0x0003
        /*0012*/ 	.short	0x0014
        /*0014*/ 	.byte	0x00, 0xf0, 0x11, 0x00


	//----- nvinfo : EIATTR_KPARAM_INFO
	.align		4
.L_9:
        /*0018*/ 	.byte	0x04, 0x17
        /*001a*/ 	.short	(.L_11 - .L_10)
.L_10:
        /*001c*/ 	.word	0x00000000
        /*0020*/ 	.short	0x0002
        /*0022*/ 	.short	0x0010
        /*0024*/ 	.byte	0x00, 0xf0, 0x11, 0x00


	//----- nvinfo : EIATTR_KPARAM_INFO
	.align		4
.L_11:
        /*0028*/ 	.byte	0x04, 0x17
        /*002a*/ 	.short	(.L_13 - .L_12)
.L_12:
        /*002c*/ 	.word	0x00000000
        /*0030*/ 	.short	0x0001
        /*0032*/ 	.short	0x0008
        /*0034*/ 	.byte	0x00, 0xf5, 0x21, 0x00


	//----- nvinfo : EIATTR_KPARAM_INFO
	.align		4
.L_13:
        /*0038*/ 	.byte	0x04, 0x17
        /*003a*/ 	.short	(.L_15 - .L_14)
.L_14:
        /*003c*/ 	.word	0x00000000
        /*0040*/ 	.short	0x0000
        /*0042*/ 	.short	0x0000
        /*0044*/ 	.byte	0x00, 0xf5, 0x21, 0x00


	//----- nvinfo : EIATTR_SPARSE_MMA_MASK
	.align		4
.L_15:
        /*0048*/ 	.byte	0x03, 0x50
        /*004a*/ 	.short	0x0000


	//----- nvinfo : EIATTR_MAXREG_COUNT
	.align		4
        /*004c*/ 	.byte	0x03, 0x1b
        /*004e*/ 	.short	0x00ff


	//----- nvinfo : EIATTR_MERCURY_ISA_VERSION
	.align		4
        /*0050*/ 	.byte	0x03, 0x5f
        /*0052*/ 	.short	0x0101


	//----- nvinfo : EIATTR_INT_WARP_WIDE_INSTR_OFFSETS
	.align		4
        /*0054*/ 	.byte	0x04, 0x31
        /*0056*/ 	.short	(.L_17 - .L_16)


	//   ....[0]....
.L_16:
        /*0058*/ 	.word	0x000000f0


	//   ....[1]....
        /*005c*/ 	.word	0x00000130


	//----- nvinfo : EIATTR_VRC_CTA_INIT_COUNT
	.align		4
.L_17:
        /*0060*/ 	.byte	0x02, 0x4a
	.zero		1
	.zero		1


	//----- nvinfo : EIATTR_EXIT_INSTR_OFFSETS
	.align		4
        /*0064*/ 	.byte	0x04, 0x1c
        /*0066*/ 	.short	(.L_19 - .L_18)


	//   ....[0]....
.L_18:
        /*0068*/ 	.word	0x00000070


	//   ....[1]....
        /*006c*/ 	.word	0x00000160


	//----- nvinfo : EIATTR_CBANK_PARAM_SIZE
	.align		4
.L_19:
        /*0070*/ 	.byte	0x03, 0x19
        /*0072*/ 	.short	0x0018


	//----- nvinfo : EIATTR_PARAM_CBANK
	.align		4
        /*0074*/ 	.byte	0x04, 0x0a
        /*0076*/ 	.short	(.L_21 - .L_20)
	.align		4
.L_20:
        /*0078*/ 	.word	index@(.nv.constant0._Z12findMinValuePiS_ii)
        /*007c*/ 	.short	0x0380
        /*007e*/ 	.short	0x0018


	//----- nvinfo : EIATTR_SW_WAR
	.align		4
.L_21:
        /*0080*/ 	.byte	0x04, 0x36
        /*0082*/ 	.short	(.L_23 - .L_22)
.L_22:
        /*0084*/ 	.word	0x00000008
.L_23:


//--------------------- .nv.callgraph             --------------------------
	.section	.nv.callgraph,"",@"SHT_CUDA_CALLGRAPH"
	.align	4
	.sectionentsize	8
	.align		4
        /*0000*/ 	.word	0x00000000
	.align		4
        /*0004*/ 	.word	0xffffffff
	.align		4
        /*0008*/ 	.word	0x00000000
	.align		4
        /*000c*/ 	.word	0xfffffffe
	.align		4
        /*0010*/ 	.word	0x00000000
	.align		4
        /*0014*/ 	.word	0xfffffffd
	.align		4
        /*0018*/ 	.word	0x00000000
	.align		4
        /*001c*/ 	.word	0xfffffffc


//--------------------- .text._Z12findMinValuePiS_ii --------------------------
	.section	.text._Z12findMinValuePiS_ii,"ax",@progbits
	.align	128
        .global         _Z12findMinValuePiS_ii
        .type           _Z12findMinValuePiS_ii,@function
        .size           _Z12findMinValuePiS_ii,(.L_x_1 - _Z12findMinValuePiS_ii)
        .other          _Z12findMinValuePiS_ii,@"STO_CUDA_ENTRY STV_DEFAULT"
_Z12findMinValuePiS_ii:
.text._Z12findMinValuePiS_ii:
[----:B------:R-:W-:Y:S01]  /*0000*/  LDC R1, c[0x0][0x37c] ;  /* 0x0000df00ff017b82 */ /* 0x000fe20000000800 */
[----:B------:R-:W0:Y:S07]  /*0010*/  S2R R3, SR_TID.X ;  /* 0x0000000000037919 */ /* 0x000e2e0000002100 */
[----:B------:R-:W0:Y:S01]  /*0020*/  S2UR UR4, SR_CTAID.X ;  /* 0x00000000000479c3 */ /* 0x000e220000002500 */
[----:B------:R-:W1:Y:S07]  /*0030*/  LDCU UR5, c[0x0][0x394] ;  /* 0x00007280ff0577ac */ /* 0x000e6e0008000800 */
[----:B------:R-:W0:Y:S02]  /*0040*/  LDC R0, c[0x0][0x360] ;  /* 0x0000d800ff007b82 */ /* 0x000e240000000800 */
[----:B0-----:R-:W-:-:S05]  /*0050*/  IMAD R0, R0, UR4, R3 ;  /* 0x0000000400007c24 */ /* 0x001fca000f8e0203 */
[----:B-1----:R-:W-:-:S13]  /*0060*/  ISETP.GE.AND P0, PT, R0, UR5, PT ;  /* 0x0000000500007c0c */ /* 0x002fda000bf06270 */
[----:B------:R-:W-:Y:S05]  /*0070*/  @P0 EXIT ;  /* 0x000000000000094d */ /* 0x000fea0003800000 */
[----:B------:R-:W0:Y:S01]  /*0080*/  LDC.64 R2, c[0x0][0x380] ;  /* 0x0000e000ff027b82 */ /* 0x000e220000000a00 */
[----:B------:R-:W1:Y:S01]  /*0090*/  LDCU UR4, c[0x0][0x390] ;  /* 0x00007200ff0477ac */ /* 0x000e620008000800 */
[----:B------:R-:W2:Y:S01]  /*00a0*/  LDCU.64 UR6, c[0x0][0x358] ;  /* 0x00006b00ff0677ac */ /* 0x000ea20008000a00 */
[----:B-1----:R-:W-:-:S04]  /*00b0*/  VIADD R5, R0, UR4 ;  /* 0x0000000400057c36 */ /* 0x002fc80008000000 */
[----:B0-----:R-:W-:-:S06]  /*00c0*/  IMAD.WIDE R2, R5, 0x4, R2 ;  /* 0x0000000405027825 */ /* 0x001fcc00078e0202 */
[----:B--2---:R-:W2:Y:S01]  /*00d0*/  LDG.E R2, desc[UR6][R2.64] ;  /* 0x0000000602027981 */ /* 0x004ea2000c1e1900 */
[----:B------:R-:W0:Y:S01]  /*00e0*/  LDC.64 R4, c[0x0][0x388] ;  /* 0x0000e200ff047b82 */ /* 0x000e220000000a00 */
[----:B------:R-:W-:Y:S01]  /*00f0*/  VOTEU.ANY UR4, UPT, PT ;  /* 0x0000000000047886 */ /* 0x000fe200038e0100 */
[----:B------:R-:W1:Y:S01]  /*0100*/  S2R R0, SR_LANEID ;  /* 0x0000000000007919 */ /* 0x000e620000000000 */
[----:B------:R-:W-:-:S06]  /*0110*/  UFLO.U32 UR4, UR4 ;  /* 0x00000004000472bd */ /* 0x000fcc00080e0000 */
[----:B-1----:R-:W-:Y:S02]  /*0120*/  ISETP.EQ.U32.AND P0, PT, R0, UR4, PT ;  /* 0x0000000400007c0c */ /* 0x002fe4000bf02070 */
[----:B--2---:R-:W-:-:S13]  /*0130*/  CREDUX.MIN.S32 UR5, R2 ;  /* 0x00000000020572cc */ /* 0x004fda0000008200 */
[----:B------:R-:W-:-:S05]  /*0140*/  MOV R7, UR5 ;  /* 0x0000000500077c02 */ /* 0x000fca0008000f00 */
[----:B0-----:R-:W-:Y:S01]  /*0150*/  @P0 REDG.E.MIN.S32.STRONG.GPU desc[UR6][R4.64], R7 ;  /* 0x000000070400098e */ /* 0x001fe2000c92e306 */
[----:B------:R-:W-:Y:S05]  /*0160*/  EXIT ;  /* 0x000000000000794d */ /* 0x000fea0003800000 */
.L_x_0:
[----:B------:R-:W-:-:S00]  /*0170*/  BRA `(.L_x_0) ;  /* 0xfffffffc00fc7947 */ /* 0x000fc0000383ffff */
[----:B------:R-:W-:-:S00]  /*0180*/  NOP ;  /* 0x0000000000007918 */ /* 0x000fc00000000000 */
[----:B------:R-:W-:-:S00]  /*0190*/  NOP ;  /* 0x0000000000007918 */ /* 0x000fc00000000000 */
[----:B------:R-:W-:-:S00]  /*01a0*/  NOP ;  /* 0x0000000000007918 */ /* 0x000fc00000000000 */
[----:B------:R-:W-:-:S00]  /*01b0*/  NOP ;  /* 0x0000000000007918 */ /* 0x000fc00000000000 */
[----:B------:R-:W-:-:S00]  /*01c0*/  NOP ;  /* 0x0000000000007918 */ /* 0x000fc00000000000 */
[----:B------:R-:W-:-:S00]  /*01d0*/  NOP ;  /* 0x0000000000007918 */ /* 0x000fc00000000000 */
[----:B------:R-:W-:-:S00]  /*01e0*/  NOP ;  /* 0x0000000000007918 */ /* 0x000fc00000000000 */
[----:B------:R-:W-:-:S00]  /*01f0*/  NOP ;  /* 0x0000000000007918 */ /* 0x000fc00000000000 */
.L_x_1:


//--------------------- .nv.shared.reserved.0     --------------------------
	.section	.nv.shared.reserved.0,"aw",@nobits
	.weak		__nv_reservedSMEM_offset_0_alias
	.size		__nv_reservedSMEM_offset_0_alias, 0, 64
	.other		__nv_reservedSMEM_offset_0_alias,@"STO_CUDA_RESERVED_SHARED STV_DEFAULT"
__nv_reservedSMEM_offset_0_alias:
	.zero		0
	.zero		64


//--------------------- .nv.constant0._Z12findMinValuePiS_ii --------------------------
	.section	.nv.constant0._Z12findMinValuePiS_ii,"a",@progbits
	.sectionflags	@""
	.align	4
.nv.constant0._Z12findMinValuePiS_ii:
	.zero		920


//--------------------- SYMBOLS --------------------------

	.type		.nv.reservedSmem.offset0,@object
	.size		.nv.reservedSmem.offset0,0x4
